//
// Generated by NVIDIA NVVM Compiler
//
// Compiler Build ID: CL-36424714
// Cuda compilation tools, release 13.0, V13.0.88
// Based on NVVM 20.0.0
//

.version 9.0
.target sm_100
.address_size 64

	// .globl	_Z12add_1_threadPiS_S_

.visible .entry _Z12add_1_threadPiS_S_(
	.param .u64 .ptr .align 1 _Z12add_1_threadPiS_S__param_0,
	.param .u64 .ptr .align 1 _Z12add_1_threadPiS_S__param_1,
	.param .u64 .ptr .align 1 _Z12add_1_threadPiS_S__param_2
)
{
	.reg .b32 	%r<31>;
	.reg .b64 	%rd<7>;

	ld.param.u64 	%rd1, [_Z12add_1_threadPiS_S__param_0];
	ld.param.u64 	%rd2, [_Z12add_1_threadPiS_S__param_1];
	ld.param.u64 	%rd3, [_Z12add_1_threadPiS_S__param_2];
	cvta.to.global.u64 	%rd4, %rd1;
	cvta.to.global.u64 	%rd5, %rd2;
	cvta.to.global.u64 	%rd6, %rd3;
	ld.global.u32 	%r1, [%rd4];
	ld.global.u32 	%r2, [%rd5];
	add.s32 	%r3, %r2, %r1;
	st.global.u32 	[%rd6], %r3;
	ld.global.u32 	%r4, [%rd4+4];
	ld.global.u32 	%r5, [%rd5+4];
	add.s32 	%r6, %r5, %r4;
	st.global.u32 	[%rd6+4], %r6;
	ld.global.u32 	%r7, [%rd4+8];
	ld.global.u32 	%r8, [%rd5+8];
	add.s32 	%r9, %r8, %r7;
	st.global.u32 	[%rd6+8], %r9;
	ld.global.u32 	%r10, [%rd4+12];
	ld.global.u32 	%r11, [%rd5+12];
	add.s32 	%r12, %r11, %r10;
	st.global.u32 	[%rd6+12], %r12;
	ld.global.u32 	%r13, [%rd4+16];
	ld.global.u32 	%r14, [%rd5+16];
	add.s32 	%r15, %r14, %r13;
	st.global.u32 	[%rd6+16], %r15;
	ld.global.u32 	%r16, [%rd4+20];
	ld.global.u32 	%r17, [%rd5+20];
	add.s32 	%r18, %r17, %r16;
	st.global.u32 	[%rd6+20], %r18;
	ld.global.u32 	%r19, [%rd4+24];
	ld.global.u32 	%r20, [%rd5+24];
	add.s32 	%r21, %r20, %r19;
	st.global.u32 	[%rd6+24], %r21;
	ld.global.u32 	%r22, [%rd4+28];
	ld.global.u32 	%r23, [%rd5+28];
	add.s32 	%r24, %r23, %r22;
	st.global.u32 	[%rd6+28], %r24;
	ld.global.u32 	%r25, [%rd4+32];
	ld.global.u32 	%r26, [%rd5+32];
	add.s32 	%r27, %r26, %r25;
	st.global.u32 	[%rd6+32], %r27;
	ld.global.u32 	%r28, [%rd4+36];
	ld.global.u32 	%r29, [%rd5+36];
	add.s32 	%r30, %r29, %r28;
	st.global.u32 	[%rd6+36], %r30;
	ret;

}
	// .globl	_Z15add_1_per_blockPiS_S_
.visible .entry _Z15add_1_per_blockPiS_S_(
	.param .u64 .ptr .align 1 _Z15add_1_per_blockPiS_S__param_0,
	.param .u64 .ptr .align 1 _Z15add_1_per_blockPiS_S__param_1,
	.param .u64 .ptr .align 1 _Z15add_1_per_blockPiS_S__param_2
)
{
	.reg .b32 	%r<5>;
	.reg .b64 	%rd<11>;

	ld.param.u64 	%rd1, [_Z15add_1_per_blockPiS_S__param_0];
	ld.param.u64 	%rd2, [_Z15add_1_per_blockPiS_S__param_1];
	ld.param.u64 	%rd3, [_Z15add_1_per_blockPiS_S__param_2];
	cvta.to.global.u64 	%rd4, %rd3;
	cvta.to.global.u64 	%rd5, %rd2;
	cvta.to.global.u64 	%rd6, %rd1;
	mov.u32 	%r1, %ctaid.x;
	mul.wide.u32 	%rd7, %r1, 4;
	add.s64 	%rd8, %rd6, %rd7;
	ld.global.u32 	%r2, [%rd8];
	add.s64 	%rd9, %rd5, %rd7;
	ld.global.u32 	%r3, [%rd9];
	add.s32 	%r4, %r3, %r2;
	add.s64 	%rd10, %rd4, %rd7;
	st.global.u32 	[%rd10], %r4;
	ret;

}
	// .globl	_Z16add_1_per_threadPiS_S_
.visible .entry _Z16add_1_per_threadPiS_S_(
	.param .u64 .ptr .align 1 _Z16add_1_per_threadPiS_S__param_0,
	.param .u64 .ptr .align 1 _Z16add_1_per_threadPiS_S__param_1,
	.param .u64 .ptr .align 1 _Z16add_1_per_threadPiS_S__param_2
)
{
	.reg .b32 	%r<5>;
	.reg .b64 	%rd<11>;

	ld.param.u64 	%rd1, [_Z16add_1_per_threadPiS_S__param_0];
	ld.param.u64 	%rd2, [_Z16add_1_per_threadPiS_S__param_1];
	ld.param.u64 	%rd3, [_Z16add_1_per_threadPiS_S__param_2];
	cvta.to.global.u64 	%rd4, %rd3;
	cvta.to.global.u64 	%rd5, %rd2;
	cvta.to.global.u64 	%rd6, %rd1;
	mov.u32 	%r1, %tid.x;
	mul.wide.u32 	%rd7, %r1, 4;
	add.s64 	%rd8, %rd6, %rd7;
	ld.global.u32 	%r2, [%rd8];
	add.s64 	%rd9, %rd5, %rd7;
	ld.global.u32 	%r3, [%rd9];
	add.s32 	%r4, %r3, %r2;
	add.s64 	%rd10, %rd4, %rd7;
	st.global.u32 	[%rd10], %r4;
	ret;

}
	// .globl	_Z31add_multiple_threads_and_blocksPiS_S_
.visible .entry _Z31add_multiple_threads_and_blocksPiS_S_(
	.param .u64 .ptr .align 1 _Z31add_multiple_threads_and_blocksPiS_S__param_0,
	.param .u64 .ptr .align 1 _Z31add_multiple_threads_and_blocksPiS_S__param_1,
	.param .u64 .ptr .align 1 _Z31add_multiple_threads_and_blocksPiS_S__param_2
)
{
	.reg .b32 	%r<8>;
	.reg .b64 	%rd<11>;

	ld.param.u64 	%rd1, [_Z31add_multiple_threads_and_blocksPiS_S__param_0];
	ld.param.u64 	%rd2, [_Z31add_multiple_threads_and_blocksPiS_S__param_1];
	ld.param.u64 	%rd3, [_Z31add_multiple_threads_and_blocksPiS_S__param_2];
	cvta.to.global.u64 	%rd4, %rd3;
	cvta.to.global.u64 	%rd5, %rd2;
	cvta.to.global.u64 	%rd6, %rd1;
	mov.u32 	%r1, %ctaid.x;
	mov.u32 	%r2, %ntid.x;
	mov.u32 	%r3, %tid.x;
	mad.lo.s32 	%r4, %r1, %r2, %r3;
	mul.wide.s32 	%rd7, %r4, 4;
	add.s64 	%rd8, %rd6, %rd7;
	ld.global.u32 	%r5, [%rd8];
	add.s64 	%rd9, %rd5, %rd7;
	ld.global.u32 	%r6, [%rd9];
	add.s32 	%r7, %r6, %r5;
	add.s64 	%rd10, %rd4, %rd7;
	st.global.u32 	[%rd10], %r7;
	ret;

}


// ===== COMPILED SASS (sm_100) =====

	.target	sm_100

	.elftype	@"ET_EXEC"


//--------------------- .note.nv.tkinfo           --------------------------
	.section	.note.nv.tkinfo,"",@"SHT_NOTE"
	.sectionflags	@"SHF_NOTE_NV_TKINFO"
	.tkinfo
        /*0018*/ 	.word	0x00000002
        /*0030*/ 	.string	""
        /*0030*/ 	.string	"ptxas"
        /*0030*/ 	.string	"Cuda compilation tools, release 13.0, V13.0.88"
        /*0030*/ 	.string	"Build cuda_13.0.r13.0/compiler.36424714_0"
        /*0030*/ 	.string	"-arch sm_100 -m 64 "



//--------------------- .note.nv.cuinfo           --------------------------
	.section	.note.nv.cuinfo,"",@"SHT_NOTE"
	.sectionflags	@"SHF_NOTE_NV_CUINFO"
        /*0018*/ 	.short	0x0002
        /*001a*/ 	.short	0x0064
        /*001c*/ 	.short	0x0082
	.zero		2


//--------------------- .nv.info                  --------------------------
	.section	.nv.info,"",@"SHT_CUDA_INFO"
	.align	4


	//----- nvinfo : EIATTR_REGCOUNT
	.align		4
        /*0000*/ 	.byte	0x04, 0x2f
        /*0002*/ 	.short	(.L_1 - .L_0)
	.align		4
.L_0:
        /*0004*/ 	.word	index@(_Z12add_1_threadPiS_S_)
        /*0008*/ 	.word	0x00000012


	//----- nvinfo : EIATTR_FRAME_SIZE
	.align		4
.L_1:
        /*000c*/ 	.byte	0x04, 0x11
        /*000e*/ 	.short	(.L_3 - .L_2)
	.align		4
.L_2:
        /*0010*/ 	.word	index@(_Z12add_1_threadPiS_S_)
        /*0014*/ 	.word	0x00000000


	//----- nvinfo : EIATTR_REGCOUNT
	.align		4
.L_3:
        /*0018*/ 	.byte	0x04, 0x2f
        /*001a*/ 	.short	(.L_5 - .L_4)
	.align		4
.L_4:
        /*001c*/ 	.word	index@(_Z15add_1_per_blockPiS_S_)
        /*0020*/ 	.word	0x0000000c


	//----- nvinfo : EIATTR_FRAME_SIZE
	.align		4
.L_5:
        /*0024*/ 	.byte	0x04, 0x11
        /*0026*/ 	.short	(.L_7 - .L_6)
	.align		4
.L_6:
        /*0028*/ 	.word	index@(_Z15add_1_per_blockPiS_S_)
        /*002c*/ 	.word	0x00000000


	//----- nvinfo : EIATTR_REGCOUNT
	.align		4
.L_7:
        /*0030*/ 	.byte	0x04, 0x2f
        /*0032*/ 	.short	(.L_9 - .L_8)
	.align		4
.L_8:
        /*0034*/ 	.word	index@(_Z16add_1_per_threadPiS_S_)
        /*0038*/ 	.word	0x0000000c


	//----- nvinfo : EIATTR_FRAME_SIZE
	.align		4
.L_9:
        /*003c*/ 	.byte	0x04, 0x11
        /*003e*/ 	.short	(.L_11 - .L_10)
	.align		4
.L_10:
        /*0040*/ 	.word	index@(_Z16add_1_per_threadPiS_S_)
        /*0044*/ 	.word	0x00000000


	//----- nvinfo : EIATTR_REGCOUNT
	.align		4
.L_11:
        /*0048*/ 	.byte	0x04, 0x2f
        /*004a*/ 	.short	(.L_13 - .L_12)
	.align		4
.L_12:
        /*004c*/ 	.word	index@(_Z31add_multiple_threads_and_blocksPiS_S_)
        /*0050*/ 	.word	0x0000000c


	//----- nvinfo : EIATTR_FRAME_SIZE
	.align		4
.L_13:
        /*0054*/ 	.byte	0x04, 0x11
        /*0056*/ 	.short	(.L_15 - .L_14)
	.align		4
.L_14:
        /*0058*/ 	.word	index@(_Z31add_multiple_threads_and_blocksPiS_S_)
        /*005c*/ 	.word	0x00000000


	//----- nvinfo : EIATTR_MIN_STACK_SIZE
	.align		4
.L_15:
        /*0060*/ 	.byte	0x04, 0x12
        /*0062*/ 	.short	(.L_17 - .L_16)
	.align		4
.L_16:
        /*0064*/ 	.word	index@(_Z31add_multiple_threads_and_blocksPiS_S_)
        /*0068*/ 	.word	0x00000000


	//----- nvinfo : EIATTR_MIN_STACK_SIZE
	.align		4
.L_17:
        /*006c*/ 	.byte	0x04, 0x12
        /*006e*/ 	.short	(.L_19 - .L_18)
	.align		4
.L_18:
        /*0070*/ 	.word	index@(_Z16add_1_per_threadPiS_S_)
        /*0074*/ 	.word	0x00000000


	//----- nvinfo : EIATTR_MIN_STACK_SIZE
	.align		4
.L_19:
        /*0078*/ 	.byte	0x04, 0x12
        /*007a*/ 	.short	(.L_21 - .L_20)
	.align		4
.L_20:
        /*007c*/ 	.word	index@(_Z15add_1_per_blockPiS_S_)
        /*0080*/ 	.word	0x00000000


	//----- nvinfo : EIATTR_MIN_STACK_SIZE
	.align		4
.L_21:
        /*0084*/ 	.byte	0x04, 0x12
        /*0086*/ 	.short	(.L_23 - .L_22)
	.align		4
.L_22:
        /*0088*/ 	.word	index@(_Z12add_1_threadPiS_S_)
        /*008c*/ 	.word	0x00000000
.L_23:


//--------------------- .nv.compat                --------------------------
	.section	.nv.compat,"",@"SHT_CUDA_COMPAT_INFO"
	.align	4
        /*0000*/ 	.byte	0x02, 0x09, 0x00, 0x00, 0x02, 0x02, 0x01, 0x00, 0x02, 0x05, 0x05, 0x00, 0x03, 0x07, 0x01, 0x01
        /*0010*/ 	.byte	0x02, 0x03, 0x00, 0x00, 0x02, 0x06, 0x01, 0x00, 0x04, 0x0b, 0x08, 0x00, 0x09, 0x00, 0x00, 0x00
        /*0020*/ 	.byte	0x00, 0x00, 0x00, 0x00


//--------------------- .nv.info._Z31add_multiple_threads_and_blocksPiS_S_ --------------------------
	.section	.nv.info._Z31add_multiple_threads_and_blocksPiS_S_,"",@"SHT_CUDA_INFO"
	.sectionflags	@""
	.align	4


	//----- nvinfo : EIATTR_CUDA_API_VERSION
	.align		4
        /*0000*/ 	.byte	0x04, 0x37
        /*0002*/ 	.short	(.L_25 - .L_24)
.L_24:
        /*0004*/ 	.word	0x00000082


	//----- nvinfo : EIATTR_KPARAM_INFO
	.align		4
.L_25:
        /*0008*/ 	.byte	0x04, 0x17
        /*000a*/ 	.short	(.L_27 - .L_26)
.L_26:
        /*000c*/ 	.word	0x00000000
        /*0010*/ 	.short	0x0002
        /*0012*/ 	.short	0x0010
        /*0014*/ 	.byte	0x00, 0xf5, 0x21, 0x00


	//----- nvinfo : EIATTR_KPARAM_INFO
	.align		4
.L_27:
        /*0018*/ 	.byte	0x04, 0x17
        /*001a*/ 	.short	(.L_29 - .L_28)
.L_28:
        /*001c*/ 	.word	0x00000000
        /*0020*/ 	.short	0x0001
        /*0022*/ 	.short	0x0008
        /*0024*/ 	.byte	0x00, 0xf5, 0x21, 0x00


	//----- nvinfo : EIATTR_KPARAM_INFO
	.align		4
.L_29:
        /*0028*/ 	.byte	0x04, 0x17
        /*002a*/ 	.short	(.L_31 - .L_30)
.L_30:
        /*002c*/ 	.word	0x00000000
        /*0030*/ 	.short	0x0000
        /*0032*/ 	.short	0x0000
        /*0034*/ 	.byte	0x00, 0xf5, 0x21, 0x00


	//----- nvinfo : EIATTR_SPARSE_MMA_MASK
	.align		4
.L_31:
        /*0038*/ 	.byte	0x03, 0x50
        /*003a*/ 	.short	0x0000


	//----- nvinfo : EIATTR_MAXREG_COUNT
	.align		4
        /*003c*/ 	.byte	0x03, 0x1b
        /*003e*/ 	.short	0x00ff


	//----- nvinfo : EIATTR_MERCURY_ISA_VERSION
	.align		4
        /*0040*/ 	.byte	0x03, 0x5f
        /*0042*/ 	.short	0x0101


	//----- nvinfo : EIATTR_VRC_CTA_INIT_COUNT
	.align		4
        /*0044*/ 	.byte	0x02, 0x4a
	.zero		1
	.zero		1


	//----- nvinfo : EIATTR_EXIT_INSTR_OFFSETS
	.align		4
        /*0048*/ 	.byte	0x04, 0x1c
        /*004a*/ 	.short	(.L_33 - .L_32)


	//   ....[0]....
.L_32:
        /*004c*/ 	.word	0x00000100


	//----- nvinfo : EIATTR_CBANK_PARAM_SIZE
	.align		4
.L_33:
        /*0050*/ 	.byte	0x03, 0x19
        /*0052*/ 	.short	0x0018


	//----- nvinfo : EIATTR_PARAM_CBANK
	.align		4
        /*0054*/ 	.byte	0x04, 0x0a
        /*0056*/ 	.short	(.L_35 - .L_34)
	.align		4
.L_34:
        /*0058*/ 	.word	index@(.nv.constant0._Z31add_multiple_threads_and_blocksPiS_S_)
        /*005c*/ 	.short	0x0380
        /*005e*/ 	.short	0x0018


	//----- nvinfo : EIATTR_SW_WAR
	.align		4
.L_35:
        /*0060*/ 	.byte	0x04, 0x36
        /*0062*/ 	.short	(.L_37 - .L_36)
.L_36:
        /*0064*/ 	.word	0x00000008
.L_37:


//--------------------- .nv.info._Z16add_1_per_threadPiS_S_ --------------------------
	.section	.nv.info._Z16add_1_per_threadPiS_S_,"",@"SHT_CUDA_INFO"
	.sectionflags	@""
	.align	4


	//----- nvinfo : EIATTR_CUDA_API_VERSION
	.align		4
        /*0000*/ 	.byte	0x04, 0x37
        /*0002*/ 	.short	(.L_39 - .L_38)
.L_38:
        /*0004*/ 	.word	0x00000082


	//----- nvinfo : EIATTR_KPARAM_INFO
	.align		4
.L_39:
        /*0008*/ 	.byte	0x04, 0x17
        /*000a*/ 	.short	(.L_41 - .L_40)
.L_40:
        /*000c*/ 	.word	0x00000000
        /*0010*/ 	.short	0x0002
        /*0012*/ 	.short	0x0010
        /*0014*/ 	.byte	0x00, 0xf5, 0x21, 0x00


	//----- nvinfo : EIATTR_KPARAM_INFO
	.align		4
.L_41:
        /*0018*/ 	.byte	0x04, 0x17
        /*001a*/ 	.short	(.L_43 - .L_42)
.L_42:
        /*001c*/ 	.word	0x00000000
        /*0020*/ 	.short	0x0001
        /*0022*/ 	.short	0x0008
        /*0024*/ 	.byte	0x00, 0xf5, 0x21, 0x00


	//----- nvinfo : EIATTR_KPARAM_INFO
	.align		4
.L_43:
        /*0028*/ 	.byte	0x04, 0x17
        /*002a*/ 	.short	(.L_45 - .L_44)
.L_44:
        /*002c*/ 	.word	0x00000000
        /*0030*/ 	.short	0x0000
        /*0032*/ 	.short	0x0000
        /*0034*/ 	.byte	0x00, 0xf5, 0x21, 0x00


	//----- nvinfo : EIATTR_SPARSE_MMA_MASK
	.align		4
.L_45:
        /*0038*/ 	.byte	0x03, 0x50
        /*003a*/ 	.short	0x0000


	//----- nvinfo : EIATTR_MAXREG_COUNT
	.align		4
        /*003c*/ 	.byte	0x03, 0x1b
        /*003e*/ 	.short	0x00ff


	//----- nvinfo : EIATTR_MERCURY_ISA_VERSION
	.align		4
        /*0040*/ 	.byte	0x03, 0x5f
        /*0042*/ 	.short	0x0101


	//----- nvinfo : EIATTR_VRC_CTA_INIT_COUNT
	.align		4
        /*0044*/ 	.byte	0x02, 0x4a
	.zero		1
	.zero		1


	//----- nvinfo : EIATTR_EXIT_INSTR_OFFSETS
	.align		4
        /*0048*/ 	.byte	0x04, 0x1c
        /*004a*/ 	.short	(.L_47 - .L_46)


	//   ....[0]....
.L_46:
        /*004c*/ 	.word	0x000000d0


	//----- nvinfo : EIATTR_CBANK_PARAM_SIZE
	.align		4
.L_47:
        /*0050*/ 	.byte	0x03, 0x19
        /*0052*/ 	.short	0x0018


	//----- nvinfo : EIATTR_PARAM_CBANK
	.align		4
        /*0054*/ 	.byte	0x04, 0x0a
        /*0056*/ 	.short	(.L_49 - .L_48)
	.align		4
.L_48:
        /*0058*/ 	.word	index@(.nv.constant0._Z16add_1_per_threadPiS_S_)
        /*005c*/ 	.short	0x0380
        /*005e*/ 	.short	0x0018


	//----- nvinfo : EIATTR_SW_WAR
	.align		4
.L_49:
        /*0060*/ 	.byte	0x04, 0x36
        /*0062*/ 	.short	(.L_51 - .L_50)
.L_50:
        /*0064*/ 	.word	0x00000008
.L_51:


//--------------------- .nv.info._Z15add_1_per_blockPiS_S_ --------------------------
	.section	.nv.info._Z15add_1_per_blockPiS_S_,"",@"SHT_CUDA_INFO"
	.sectionflags	@""
	.align	4


	//----- nvinfo : EIATTR_CUDA_API_VERSION
	.align		4
        /*0000*/ 	.byte	0x04, 0x37
        /*0002*/ 	.short	(.L_53 - .L_52)
.L_52:
        /*0004*/ 	.word	0x00000082


	//----- nvinfo : EIATTR_KPARAM_INFO
	.align		4
.L_53:
        /*0008*/ 	.byte	0x04, 0x17
        /*000a*/ 	.short	(.L_55 - .L_54)
.L_54:
        /*000c*/ 	.word	0x00000000
        /*0010*/ 	.short	0x0002
        /*0012*/ 	.short	0x0010
        /*0014*/ 	.byte	0x00, 0xf5, 0x21, 0x00


	//----- nvinfo : EIATTR_KPARAM_INFO
	.align		4
.L_55:
        /*0018*/ 	.byte	0x04, 0x17
        /*001a*/ 	.short	(.L_57 - .L_56)
.L_56:
        /*001c*/ 	.word	0x00000000
        /*0020*/ 	.short	0x0001
        /*0022*/ 	.short	0x0008
        /*0024*/ 	.byte	0x00, 0xf5, 0x21, 0x00


	//----- nvinfo : EIATTR_KPARAM_INFO
	.align		4
.L_57:
        /*0028*/ 	.byte	0x04, 0x17
        /*002a*/ 	.short	(.L_59 - .L_58)
.L_58:
        /*002c*/ 	.word	0x00000000
        /*0030*/ 	.short	0x0000
        /*0032*/ 	.short	0x0000
        /*0034*/ 	.byte	0x00, 0xf5, 0x21, 0x00


	//----- nvinfo : EIATTR_SPARSE_MMA_MASK
	.align		4
.L_59:
        /*0038*/ 	.byte	0x03, 0x50
        /*003a*/ 	.short	0x0000


	//----- nvinfo : EIATTR_MAXREG_COUNT
	.align		4
        /*003c*/ 	.byte	0x03, 0x1b
        /*003e*/ 	.short	0x00ff


	//----- nvinfo : EIATTR_MERCURY_ISA_VERSION
	.align		4
        /*0040*/ 	.byte	0x03, 0x5f
        /*0042*/ 	.short	0x0101


	//----- nvinfo : EIATTR_VRC_CTA_INIT_COUNT
	.align		4
        /*0044*/ 	.byte	0x02, 0x4a
	.zero		1
	.zero		1


	//----- nvinfo : EIATTR_EXIT_INSTR_OFFSETS
	.align		4
        /*0048*/ 	.byte	0x04, 0x1c
        /*004a*/ 	.short	(.L_61 - .L_60)


	//   ....[0]....
.L_60:
        /*004c*/ 	.word	0x000000d0


	//----- nvinfo : EIATTR_CBANK_PARAM_SIZE
	.align		4
.L_61:
        /*0050*/ 	.byte	0x03, 0x19
        /*0052*/ 	.short	0x0018


	//----- nvinfo : EIATTR_PARAM_CBANK
	.align		4
        /*0054*/ 	.byte	0x04, 0x0a
        /*0056*/ 	.short	(.L_63 - .L_62)
	.align		4
.L_62:
        /*0058*/ 	.word	index@(.nv.constant0._Z15add_1_per_blockPiS_S_)
        /*005c*/ 	.short	0x0380
        /*005e*/ 	.short	0x0018


	//----- nvinfo : EIATTR_SW_WAR
	.align		4
.L_63:
        /*0060*/ 	.byte	0x04, 0x36
        /*0062*/ 	.short	(.L_65 - .L_64)
.L_64:
        /*0064*/ 	.word	0x00000008
.L_65:


//--------------------- .nv.info._Z12add_1_threadPiS_S_ --------------------------
	.section	.nv.info._Z12add_1_threadPiS_S_,"",@"SHT_CUDA_INFO"
	.sectionflags	@""
	.align	4


	//----- nvinfo : EIATTR_CUDA_API_VERSION
	.align		4
        /*0000*/ 	.byte	0x04, 0x37
        /*0002*/ 	.short	(.L_67 - .L_66)
.L_66:
        /*0004*/ 	.word	0x00000082


	//----- nvinfo : EIATTR_KPARAM_INFO
	.align		4
.L_67:
        /*0008*/ 	.byte	0x04, 0x17
        /*000a*/ 	.short	(.L_69 - .L_68)
.L_68:
        /*000c*/ 	.word	0x00000000
        /*0010*/ 	.short	0x0002
        /*0012*/ 	.short	0x0010
        /*0014*/ 	.byte	0x00, 0xf5, 0x21, 0x00


	//----- nvinfo : EIATTR_KPARAM_INFO
	.align		4
.L_69:
        /*0018*/ 	.byte	0x04, 0x17
        /*001a*/ 	.short	(.L_71 - .L_70)
.L_70:
        /*001c*/ 	.word	0x00000000
        /*0020*/ 	.short	0x0001
        /*0022*/ 	.short	0x0008
        /*0024*/ 	.byte	0x00, 0xf5, 0x21, 0x00


	//----- nvinfo : EIATTR_KPARAM_INFO
	.align		4
.L_71:
        /*0028*/ 	.byte	0x04, 0x17
        /*002a*/ 	.short	(.L_73 - .L_72)
.L_72:
        /*002c*/ 	.word	0x00000000
        /*0030*/ 	.short	0x0000
        /*0032*/ 	.short	0x0000
        /*0034*/ 	.byte	0x00, 0xf5, 0x21, 0x00


	//----- nvinfo : EIATTR_SPARSE_MMA_MASK
	.align		4
.L_73:
        /*0038*/ 	.byte	0x03, 0x50
        /*003a*/ 	.short	0x0000


	//----- nvinfo : EIATTR_MAXREG_COUNT
	.align		4
        /*003c*/ 	.byte	0x03, 0x1b
        /*003e*/ 	.short	0x00ff


	//----- nvinfo : EIATTR_MERCURY_ISA_VERSION
	.align		4
        /*0040*/ 	.byte	0x03, 0x5f
        /*0042*/ 	.short	0x0101


	//----- nvinfo : EIATTR_VRC_CTA_INIT_COUNT
	.align		4
        /*0044*/ 	.byte	0x02, 0x4a
	.zero		1
	.zero		1


	//----- nvinfo : EIATTR_EXIT_INSTR_OFFSETS
	.align		4
        /*0048*/ 	.byte	0x04, 0x1c
        /*004a*/ 	.short	(.L_75 - .L_74)


	//   ....[0]....
.L_74:
        /*004c*/ 	.word	0x000002d0


	//----- nvinfo : EIATTR_CBANK_PARAM_SIZE
	.align		4
.L_75:
        /*0050*/ 	.byte	0x03, 0x19
        /*0052*/ 	.short	0x0018


	//----- nvinfo : EIATTR_PARAM_CBANK
	.align		4
        /*0054*/ 	.byte	0x04, 0x0a
        /*0056*/ 	.short	(.L_77 - .L_76)
	.align		4
.L_76:
        /*0058*/ 	.word	index@(.nv.constant0._Z12add_1_threadPiS_S_)
        /*005c*/ 	.short	0x0380
        /*005e*/ 	.short	0x0018


	//----- nvinfo : EIATTR_SW_WAR
	.align		4
.L_77:
        /*0060*/ 	.byte	0x04, 0x36
        /*0062*/ 	.short	(.L_79 - .L_78)
.L_78:
        /*0064*/ 	.word	0x00000008
.L_79:


//--------------------- .nv.callgraph             --------------------------
	.section	.nv.callgraph,"",@"SHT_CUDA_CALLGRAPH"
	.align	4
	.sectionentsize	8
	.align		4
        /*0000*/ 	.word	0x00000000
	.align		4
        /*0004*/ 	.word	0xffffffff
	.align		4
        /*0008*/ 	.word	0x00000000
	.align		4
        /*000c*/ 	.word	0xfffffffe
	.align		4
        /*0010*/ 	.word	0x00000000
	.align		4
        /*0014*/ 	.word	0xfffffffd
	.align		4
        /*0018*/ 	.word	0x00000000
	.align		4
        /*001c*/ 	.word	0xfffffffc


//--------------------- .text._Z31add_multiple_threads_and_blocksPiS_S_ --------------------------
	.section	.text._Z31add_multiple_threads_and_blocksPiS_S_,"ax",@progbits
	.align	128
        .global         _Z31add_multiple_threads_and_blocksPiS_S_
        .type           _Z31add_multiple_threads_and_blocksPiS_S_,@function
        .size           _Z31add_multiple_threads_and_blocksPiS_S_,(.L_x_4 - _Z31add_multiple_threads_and_blocksPiS_S_)
        .other          _Z31add_multiple_threads_and_blocksPiS_S_,@"STO_CUDA_ENTRY STV_DEFAULT"
_Z31add_multiple_threads_and_blocksPiS_S_:
.text._Z31add_multiple_threads_and_blocksPiS_S_:
[----:B------:R-:W-:Y:S01]  /*0000*/  LDC R1, c[0x0][0x37c] ;  /* 0x0000df00ff017b82 */ /* 0x000fe20000000800 */
[----:B------:R-:W0:Y:S07]  /*0010*/  S2R R0, SR_TID.X ;  /* 0x0000000000007919 */ /* 0x000e2e0000002100 */
[----:B------:R-:W0:Y:S01]  /*0020*/  S2UR UR6, SR_CTAID.X ;  /* 0x00000000000679c3 */ /* 0x000e220000002500 */
[----:B------:R-:W1:Y:S07]  /*0030*/  LDCU.64 UR4, c[0x0][0x358] ;  /* 0x00006b00ff0477ac */ /* 0x000e6e0008000a00 */
[----:B------:R-:W0:Y:S08]  /*0040*/  LDC R9, c[0x0][0x360] ;  /* 0x0000d800ff097b82 */ /* 0x000e300000000800 */
[----:B------:R-:W2:Y:S08]  /*0050*/  LDC.64 R2, c[0x0][0x380] ;  /* 0x0000e000ff027b82 */ /* 0x000eb00000000a00 */
[----:B------:R-:W3:Y:S01]  /*0060*/  LDC.64 R4, c[0x0][0x388] ;  /* 0x0000e200ff047b82 */ /* 0x000ee20000000a00 */
[----:B0-----:R-:W-:-:S07]  /*0070*/  IMAD R9, R9, UR6, R0 ;  /* 0x0000000609097c24 */ /* 0x001fce000f8e0200 */
[----:B------:R-:W0:Y:S01]  /*0080*/  LDC.64 R6, c[0x0][0x390] ;  /* 0x0000e400ff067b82 */ /* 0x000e220000000a00 */
[----:B--2---:R-:W-:-:S06]  /*0090*/  IMAD.WIDE R2, R9, 0x4, R2 ;  /* 0x0000000409027825 */ /* 0x004fcc00078e0202 */
[----:B-1----:R-:W2:Y:S01]  /*00a0*/  LDG.E R2, desc[UR4][R2.64] ;  /* 0x0000000402027981 */ /* 0x002ea2000c1e1900 */
[----:B---3--:R-:W-:-:S06]  /*00b0*/  IMAD.WIDE R4, R9, 0x4, R4 ;  /* 0x0000000409047825 */ /* 0x008fcc00078e0204 */
[----:B------:R-:W2:Y:S01]  /*00c0*/  LDG.E R5, desc[UR4][R4.64] ;  /* 0x0000000404057981 */ /* 0x000ea2000c1e1900 */
[----:B0-----:R-:W-:Y:S01]  /*00d0*/  IMAD.WIDE R6, R9, 0x4, R6 ;  /* 0x0000000409067825 */ /* 0x001fe200078e0206 */
[----:B--2---:R-:W-:-:S05]  /*00e0*/  IADD3 R9, PT, PT, R2, R5, RZ ;  /* 0x0000000502097210 */ /* 0x004fca0007ffe0ff */
[----:B------:R-:W-:Y:S01]  /*00f0*/  STG.E desc[UR4][R6.64], R9 ;  /* 0x0000000906007986 */ /* 0x000fe2000c101904 */
[----:B------:R-:W-:Y:S05]  /*0100*/  EXIT ;  /* 0x000000000000794d */ /* 0x000fea0003800000 */
.L_x_0:
[----:B------:R-:W-:-:S00]  /*0110*/  BRA `(.L_x_0) ;  /* 0xfffffffc00fc7947 */ /* 0x000fc0000383ffff */
[----:B------:R-:W-:-:S00]  /*0120*/  NOP ;  /* 0x0000000000007918 */ /* 0x000fc00000000000 */
        /* <DEDUP_REMOVED lines=13> */
.L_x_4:


//--------------------- .text._Z16add_1_per_threadPiS_S_ --------------------------
	.section	.text._Z16add_1_per_threadPiS_S_,"ax",@progbits
	.align	128
        .global         _Z16add_1_per_threadPiS_S_
        .type           _Z16add_1_per_threadPiS_S_,@function
        .size           _Z16add_1_per_threadPiS_S_,(.L_x_5 - _Z16add_1_per_threadPiS_S_)
        .other          _Z16add_1_per_threadPiS_S_,@"STO_CUDA_ENTRY STV_DEFAULT"
_Z16add_1_per_threadPiS_S_:
.text._Z16add_1_per_threadPiS_S_:
[----:B------:R-:W-:Y:S01]  /*0000*/  LDC R1, c[0x0][0x37c] ;  /* 0x0000df00ff017b82 */ /* 0x000fe20000000800 */
[----:B------:R-:W0:Y:S07]  /*0010*/  S2R R9, SR_TID.X ;  /* 0x0000000000097919 */ /* 0x000e2e0000002100 */
[----:B------:R-:W0:Y:S01]  /*0020*/  LDC.64 R2, c[0x0][0x380] ;  /* 0x0000e000ff027b82 */ /* 0x000e220000000a00 */
[----:B------:R-:W1:Y:S07]  /*0030*/  LDCU.64 UR4, c[0x0][0x358] ;  /* 0x00006b00ff0477ac */ /* 0x000e6e0008000a00 */
[----:B------:R-:W2:Y:S08]  /*0040*/  LDC.64 R4, c[0x0][0x388] ;  /* 0x0000e200ff047b82 */ /* 0x000eb00000000a00 */
[----:B------:R-:W3:Y:S01]  /*0050*/  LDC.64 R6, c[0x0][0x390] ;  /* 0x0000e400ff067b82 */ /* 0x000ee20000000a00 */
[----:B0-----:R-:W-:-:S04]  /*0060*/  IMAD.WIDE.U32 R2, R9, 0x4, R2 ;  /* 0x0000000409027825 */ /* 0x001fc800078e0002 */
[C---:B--2---:R-:W-:Y:S02]  /*0070*/  IMAD.WIDE.U32 R4, R9.reuse, 0x4, R4 ;  /* 0x0000000409047825 */ /* 0x044fe400078e0004 */
[----:B-1----:R-:W2:Y:S04]  /*0080*/  LDG.E R2, desc[UR4][R2.64] ;  /* 0x0000000402027981 */ /* 0x002ea8000c1e1900 */
[----:B------:R-:W2:Y:S01]  /*0090*/  LDG.E R5, desc[UR4][R4.64] ;  /* 0x0000000404057981 */ /* 0x000ea2000c1e1900 */
[----:B---3--:R-:W-:Y:S01]  /*00a0*/  IMAD.WIDE.U32 R6, R9, 0x4, R6 ;  /* 0x0000000409067825 */ /* 0x008fe200078e0006 */
[----:B--2---:R-:W-:-:S05]  /*00b0*/  IADD3 R9, PT, PT, R2, R5, RZ ;  /* 0x0000000502097210 */ /* 0x004fca0007ffe0ff */
[----:B------:R-:W-:Y:S01]  /*00c0*/  STG.E desc[UR4][R6.64], R9 ;  /* 0x0000000906007986 */ /* 0x000fe2000c101904 */
[----:B------:R-:W-:Y:S05]  /*00d0*/  EXIT ;  /* 0x000000000000794d */ /* 0x000fea0003800000 */
.L_x_1:
        /* <DEDUP_REMOVED lines=10> */
.L_x_5:


//--------------------- .text._Z15add_1_per_blockPiS_S_ --------------------------
	.section	.text._Z15add_1_per_blockPiS_S_,"ax",@progbits
	.align	128
        .global         _Z15add_1_per_blockPiS_S_
        .type           _Z15add_1_per_blockPiS_S_,@function
        .size           _Z15add_1_per_blockPiS_S_,(.L_x_6 - _Z15add_1_per_blockPiS_S_)
        .other          _Z15add_1_per_blockPiS_S_,@"STO_CUDA_ENTRY STV_DEFAULT"
_Z15add_1_per_blockPiS_S_:
.text._Z15add_1_per_blockPiS_S_:
[----:B------:R-:W-:Y:S01]  /*0000*/  LDC R1, c[0x0][0x37c] ;  /* 0x0000df00ff017b82 */ /* 0x000fe20000000800 */
[----:B------:R-:W0:Y:S07]  /*0010*/  S2R R9, SR_CTAID.X ;  /* 0x0000000000097919 */ /* 0x000e2e0000002500 */
        /* <DEDUP_REMOVED lines=12> */
.L_x_2:
        /* <DEDUP_REMOVED lines=10> */
.L_x_6:


//--------------------- .text._Z12add_1_threadPiS_S_ --------------------------
	.section	.text._Z12add_1_threadPiS_S_,"ax",@progbits
	.align	128
        .global         _Z12add_1_threadPiS_S_
        .type           _Z12add_1_threadPiS_S_,@function
        .size           _Z12add_1_threadPiS_S_,(.L_x_7 - _Z12add_1_threadPiS_S_)
        .other          _Z12add_1_threadPiS_S_,@"STO_CUDA_ENTRY STV_DEFAULT"
_Z12add_1_threadPiS_S_:
.text._Z12add_1_threadPiS_S_:
[----:B------:R-:W-:Y:S08]  /*0000*/  LDC R1, c[0x0][0x37c] ;  /* 0x0000df00ff017b82 */ /* 0x000ff00000000800 */
[----:B------:R-:W0:Y:S01]  /*0010*/  LDC.64 R6, c[0x0][0x380] ;  /* 0x0000e000ff067b82 */ /* 0x000e220000000a00 */
[----:B------:R-:W0:Y:S07]  /*0020*/  LDCU.64 UR4, c[0x0][0x358] ;  /* 0x00006b00ff0477ac */ /* 0x000e2e0008000a00 */
[----:B------:R-:W1:Y:S01]  /*0030*/  LDC.64 R4, c[0x0][0x388] ;  /* 0x0000e200ff047b82 */ /* 0x000e620000000a00 */
[----:B0-----:R-:W2:Y:S04]  /*0040*/  LDG.E R0, desc[UR4][R6.64] ;  /* 0x0000000406007981 */ /* 0x001ea8000c1e1900 */
[----:B-1----:R-:W2:Y:S03]  /*0050*/  LDG.E R9, desc[UR4][R4.64] ;  /* 0x0000000404097981 */ /* 0x002ea6000c1e1900 */
[----:B------:R-:W0:Y:S01]  /*0060*/  LDC.64 R2, c[0x0][0x390] ;  /* 0x0000e400ff027b82 */ /* 0x000e220000000a00 */
[----:B--2---:R-:W-:-:S05]  /*0070*/  IMAD.IADD R9, R0, 0x1, R9 ;  /* 0x0000000100097824 */ /* 0x004fca00078e0209 */
[----:B0-----:R0:W-:Y:S04]  /*0080*/  STG.E desc[UR4][R2.64], R9 ;  /* 0x0000000902007986 */ /* 0x0011e8000c101904 */
[----:B------:R-:W2:Y:S04]  /*0090*/  LDG.E R0, desc[UR4][R6.64+0x4] ;  /* 0x0000040406007981 */ /* 0x000ea8000c1e1900 */
[----:B------:R-:W2:Y:S02]  /*00a0*/  LDG.E R11, desc[UR4][R4.64+0x4] ;  /* 0x00000404040b7981 */ /* 0x000ea4000c1e1900 */
[----:B--2---:R-:W-:-:S05]  /*00b0*/  IMAD.IADD R11, R0, 0x1, R11 ;  /* 0x00000001000b7824 */ /* 0x004fca00078e020b */
[----:B------:R1:W-:Y:S04]  /*00c0*/  STG.E desc[UR4][R2.64+0x4], R11 ;  /* 0x0000040b02007986 */ /* 0x0003e8000c101904 */
[----:B------:R-:W2:Y:S04]  /*00d0*/  LDG.E R0, desc[UR4][R6.64+0x8] ;  /* 0x0000080406007981 */ /* 0x000ea8000c1e1900 */
[----:B------:R-:W2:Y:S02]  /*00e0*/  LDG.E R13, desc[UR4][R4.64+0x8] ;  /* 0x00000804040d7981 */ /* 0x000ea4000c1e1900 */
[----:B--2---:R-:W-:-:S05]  /*00f0*/  IADD3 R13, PT, PT, R0, R13, RZ ;  /* 0x0000000d000d7210 */ /* 0x004fca0007ffe0ff */
[----:B------:R2:W-:Y:S04]  /*0100*/  STG.E desc[UR4][R2.64+0x8], R13 ;  /* 0x0000080d02007986 */ /* 0x0005e8000c101904 */
[----:B------:R-:W3:Y:S04]  /*0110*/  LDG.E R0, desc[UR4][R6.64+0xc] ;  /* 0x00000c0406007981 */ /* 0x000ee8000c1e1900 */
[----:B------:R-:W3:Y:S02]  /*0120*/  LDG.E R15, desc[UR4][R4.64+0xc] ;  /* 0x00000c04040f7981 */ /* 0x000ee4000c1e1900 */
[----:B---3--:R-:W-:-:S05]  /*0130*/  IMAD.IADD R15, R0, 0x1, R15 ;  /* 0x00000001000f7824 */ /* 0x008fca00078e020f */
[----:B------:R3:W-:Y:S04]  /*0140*/  STG.E desc[UR4][R2.64+0xc], R15 ;  /* 0x00000c0f02007986 */ /* 0x0007e8000c101904 */
[----:B------:R-:W4:Y:S04]  /*0150*/  LDG.E R0, desc[UR4][R6.64+0x10] ;  /* 0x0000100406007981 */ /* 0x000f28000c1e1900 */
[----:B0-----:R-:W4:Y:S02]  /*0160*/  LDG.E R9, desc[UR4][R4.64+0x10] ;  /* 0x0000100404097981 */ /* 0x001f24000c1e1900 */
[----:B----4-:R-:W-:-:S05]  /*0170*/  IADD3 R9, PT, PT, R0, R9, RZ ;  /* 0x0000000900097210 */ /* 0x010fca0007ffe0ff */
[----:B------:R0:W-:Y:S04]  /*0180*/  STG.E desc[UR4][R2.64+0x10], R9 ;  /* 0x0000100902007986 */ /* 0x0001e8000c101904 */
[----:B------:R-:W4:Y:S04]  /*0190*/  LDG.E R0, desc[UR4][R6.64+0x14] ;  /* 0x0000140406007981 */ /* 0x000f28000c1e1900 */
[----:B-1----:R-:W4:Y:S02]  /*01a0*/  LDG.E R11, desc[UR4][R4.64+0x14] ;  /* 0x00001404040b7981 */ /* 0x002f24000c1e1900 */
[----:B----4-:R-:W-:-:S05]  /*01b0*/  IMAD.IADD R11, R0, 0x1, R11 ;  /* 0x00000001000b7824 */ /* 0x010fca00078e020b */
[----:B------:R1:W-:Y:S04]  /*01c0*/  STG.E desc[UR4][R2.64+0x14], R11 ;  /* 0x0000140b02007986 */ /* 0x0003e8000c101904 */
[----:B------:R-:W4:Y:S04]  /*01d0*/  LDG.E R0, desc[UR4][R6.64+0x18] ;  /* 0x0000180406007981 */ /* 0x000f28000c1e1900 */
[----:B--2---:R-:W4:Y:S02]  /*01e0*/  LDG.E R13, desc[UR4][R4.64+0x18] ;  /* 0x00001804040d7981 */ /* 0x004f24000c1e1900 */
[----:B----4-:R-:W-:-:S05]  /*01f0*/  IADD3 R13, PT, PT, R0, R13, RZ ;  /* 0x0000000d000d7210 */ /* 0x010fca0007ffe0ff */
[----:B------:R-:W-:Y:S04]  /*0200*/  STG.E desc[UR4][R2.64+0x18], R13 ;  /* 0x0000180d02007986 */ /* 0x000fe8000c101904 */
[----:B------:R-:W2:Y:S04]  /*0210*/  LDG.E R0, desc[UR4][R6.64+0x1c] ;  /* 0x00001c0406007981 */ /* 0x000ea8000c1e1900 */
[----:B---3--:R-:W2:Y:S02]  /*0220*/  LDG.E R15, desc[UR4][R4.64+0x1c] ;  /* 0x00001c04040f7981 */ /* 0x008ea4000c1e1900 */
[----:B--2---:R-:W-:-:S05]  /*0230*/  IMAD.IADD R15, R0, 0x1, R15 ;  /* 0x00000001000f7824 */ /* 0x004fca00078e020f */
[----:B------:R-:W-:Y:S04]  /*0240*/  STG.E desc[UR4][R2.64+0x1c], R15 ;  /* 0x00001c0f02007986 */ /* 0x000fe8000c101904 */
[----:B------:R-:W2:Y:S04]  /*0250*/  LDG.E R0, desc[UR4][R6.64+0x20] ;  /* 0x0000200406007981 */ /* 0x000ea8000c1e1900 */
[----:B0-----:R-:W2:Y:S02]  /*0260*/  LDG.E R9, desc[UR4][R4.64+0x20] ;  /* 0x0000200404097981 */ /* 0x001ea4000c1e1900 */
[----:B--2---:R-:W-:-:S05]  /*0270*/  IADD3 R9, PT, PT, R0, R9, RZ ;  /* 0x0000000900097210 */ /* 0x004fca0007ffe0ff */
[----:B------:R-:W-:Y:S04]  /*0280*/  STG.E desc[UR4][R2.64+0x20], R9 ;  /* 0x0000200902007986 */ /* 0x000fe8000c101904 */
[----:B------:R-:W2:Y:S04]  /*0290*/  LDG.E R0, desc[UR4][R6.64+0x24] ;  /* 0x0000240406007981 */ /* 0x000ea8000c1e1900 */
[----:B-1----:R-:W2:Y:S02]  /*02a0*/  LDG.E R11, desc[UR4][R4.64+0x24] ;  /* 0x00002404040b7981 */ /* 0x002ea4000c1e1900 */
[----:B--2---:R-:W-:-:S05]  /*02b0*/  IADD3 R11, PT, PT, R0, R11, RZ ;  /* 0x0000000b000b7210 */ /* 0x004fca0007ffe0ff */
[----:B------:R-:W-:Y:S01]  /*02c0*/  STG.E desc[UR4][R2.64+0x24], R11 ;  /* 0x0000240b02007986 */ /* 0x000fe2000c101904 */
[----:B------:R-:W-:Y:S05]  /*02d0*/  EXIT ;  /* 0x000000000000794d */ /* 0x000fea0003800000 */
.L_x_3:
        /* <DEDUP_REMOVED lines=10> */
.L_x_7:


//--------------------- .nv.shared.reserved.0     --------------------------
	.section	.nv.shared.reserved.0,"aw",@nobits
	.weak		__nv_reservedSMEM_offset_0_alias
	.size		__nv_reservedSMEM_offset_0_alias, 0, 64
	.other		__nv_reservedSMEM_offset_0_alias,@"STO_CUDA_RESERVED_SHARED STV_DEFAULT"
__nv_reservedSMEM_offset_0_alias:
	.zero		0
	.zero		64


//--------------------- .nv.constant0._Z31add_multiple_threads_and_blocksPiS_S_ --------------------------
	.section	.nv.constant0._Z31add_multiple_threads_and_blocksPiS_S_,"a",@progbits
	.sectionflags	@""
	.align	4
.nv.constant0._Z31add_multiple_threads_and_blocksPiS_S_:
	.zero		920


//--------------------- .nv.constant0._Z16add_1_per_threadPiS_S_ --------------------------
	.section	.nv.constant0._Z16add_1_per_threadPiS_S_,"a",@progbits
	.sectionflags	@""
	.align	4
.nv.constant0._Z16add_1_per_threadPiS_S_:
	.zero		920


//--------------------- .nv.constant0._Z15add_1_per_blockPiS_S_ --------------------------
	.section	.nv.constant0._Z15add_1_per_blockPiS_S_,"a",@progbits
	.sectionflags	@""
	.align	4
.nv.constant0._Z15add_1_per_blockPiS_S_:
	.zero		920


//--------------------- .nv.constant0._Z12add_1_threadPiS_S_ --------------------------
	.section	.nv.constant0._Z12add_1_threadPiS_S_,"a",@progbits
	.sectionflags	@""
	.align	4
.nv.constant0._Z12add_1_threadPiS_S_:
	.zero		920


//--------------------- SYMBOLS --------------------------

	.type		.nv.reservedSmem.offset0,@object
	.size		.nv.reservedSmem.offset0,0x4
